//
// Generated by NVIDIA NVVM Compiler
//
// Compiler Build ID: CL-36424714
// Cuda compilation tools, release 13.0, V13.0.88
// Based on NVVM 20.0.0
//

.version 9.0
.target sm_100
.address_size 64

	// .globl	_Z14hello_from_GPUv
.extern .func  (.param .b32 func_retval0) vprintf
(
	.param .b64 vprintf_param_0,
	.param .b64 vprintf_param_1
)
;
.global .align 1 .b8 $str[17] = {72, 101, 108, 108, 111, 32, 102, 114, 111, 109, 32, 71, 80, 85, 32, 10};

.visible .entry _Z14hello_from_GPUv()
{
	.reg .b32 	%r<3>;
	.reg .b64 	%rd<3>;

	mov.u64 	%rd1, $str;
	cvta.global.u64 	%rd2, %rd1;
	{ // callseq 0, 0
	.param .b64 param0;
	st.param.b64 	[param0], %rd2;
	.param .b64 param1;
	st.param.b64 	[param1], 0;
	.param .b32 retval0;
	call.uni (retval0), 
	vprintf, 
	(
	param0, 
	param1
	);
	ld.param.b32 	%r1, [retval0];
	} // callseq 0
	ret;

}


// ===== COMPILED SASS (sm_100) =====

	.target	sm_100

	.elftype	@"ET_EXEC"


//--------------------- .note.nv.tkinfo           --------------------------
	.section	.note.nv.tkinfo,"",@"SHT_NOTE"
	.sectionflags	@"SHF_NOTE_NV_TKINFO"
	.tkinfo
        /*0018*/ 	.word	0x00000002
        /*0030*/ 	.string	""
        /*0030*/ 	.string	"ptxas"
        /*0030*/ 	.string	"Cuda compilation tools, release 13.0, V13.0.88"
        /*0030*/ 	.string	"Build cuda_13.0.r13.0/compiler.36424714_0"
        /*0030*/ 	.string	"-arch sm_100 -m 64 "



//--------------------- .note.nv.cuinfo           --------------------------
	.section	.note.nv.cuinfo,"",@"SHT_NOTE"
	.sectionflags	@"SHF_NOTE_NV_CUINFO"
        /*0018*/ 	.short	0x0002
        /*001a*/ 	.short	0x0064
        /*001c*/ 	.short	0x0082
	.zero		2


//--------------------- .nv.info                  --------------------------
	.section	.nv.info,"",@"SHT_CUDA_INFO"
	.align	4


	//----- nvinfo : EIATTR_REGCOUNT
	.align		4
        /*0000*/ 	.byte	0x04, 0x2f
        /*0002*/ 	.short	(.L_2 - .L_1)
	.align		4
.L_1:
        /*0004*/ 	.word	index@(_Z14hello_from_GPUv)
        /*0008*/ 	.word	0x00000018


	//----- nvinfo : EIATTR_FRAME_SIZE
	.align		4
.L_2:
        /*000c*/ 	.byte	0x04, 0x11
        /*000e*/ 	.short	(.L_4 - .L_3)
	.align		4
.L_3:
        /*0010*/ 	.word	index@(_Z14hello_from_GPUv)
        /*0014*/ 	.word	0x00000000


	//----- nvinfo : EIATTR_MIN_STACK_SIZE
	.align		4
.L_4:
        /*0018*/ 	.byte	0x04, 0x12
        /*001a*/ 	.short	(.L_6 - .L_5)
	.align		4
.L_5:
        /*001c*/ 	.word	index@(_Z14hello_from_GPUv)
        /*0020*/ 	.word	0x00000000
.L_6:


//--------------------- .nv.compat                --------------------------
	.section	.nv.compat,"",@"SHT_CUDA_COMPAT_INFO"
	.align	4
        /*0000*/ 	.byte	0x02, 0x09, 0x00, 0x00, 0x02, 0x02, 0x01, 0x00, 0x02, 0x05, 0x05, 0x00, 0x03, 0x07, 0x01, 0x01
        /*0010*/ 	.byte	0x02, 0x03, 0x00, 0x00, 0x02, 0x06, 0x01, 0x00, 0x04, 0x0b, 0x08, 0x00, 0x09, 0x00, 0x00, 0x00
        /*0020*/ 	.byte	0x00, 0x00, 0x00, 0x00


//--------------------- .nv.info._Z14hello_from_GPUv --------------------------
	.section	.nv.info._Z14hello_from_GPUv,"",@"SHT_CUDA_INFO"
	.sectionflags	@""
	.align	4


	//----- nvinfo : EIATTR_CUDA_API_VERSION
	.align		4
        /*0000*/ 	.byte	0x04, 0x37
        /*0002*/ 	.short	(.L_8 - .L_7)
.L_7:
        /*0004*/ 	.word	0x00000082


	//----- nvinfo : EIATTR_SPARSE_MMA_MASK
	.align		4
.L_8:
        /*0008*/ 	.byte	0x03, 0x50
        /*000a*/ 	.short	0x0000


	//----- nvinfo : EIATTR_MAXREG_COUNT
	.align		4
        /*000c*/ 	.byte	0x03, 0x1b
        /*000e*/ 	.short	0x00ff


	//----- nvinfo : EIATTR_EXTERNS
	.align		4
        /*0010*/ 	.byte	0x04, 0x0f
        /*0012*/ 	.short	(.L_10 - .L_9)


	//   ....[0]....
	.align		4
.L_9:
        /*0014*/ 	.word	index@(vprintf)


	//----- nvinfo : EIATTR_MERCURY_ISA_VERSION
	.align		4
.L_10:
        /*0018*/ 	.byte	0x03, 0x5f
        /*001a*/ 	.short	0x0101


	//----- nvinfo : EIATTR_VRC_CTA_INIT_COUNT
	.align		4
        /*001c*/ 	.byte	0x02, 0x4a
	.zero		1
	.zero		1


	//----- nvinfo : EIATTR_SYSCALL_OFFSETS
	.align		4
        /*0020*/ 	.byte	0x04, 0x46
        /*0022*/ 	.short	(.L_12 - .L_11)


	//   ....[0]....
.L_11:
        /*0024*/ 	.word	0x00000080


	//----- nvinfo : EIATTR_EXIT_INSTR_OFFSETS
	.align		4
.L_12:
        /*0028*/ 	.byte	0x04, 0x1c
        /*002a*/ 	.short	(.L_14 - .L_13)


	//   ....[0]....
.L_13:
        /*002c*/ 	.word	0x00000090


	//----- nvinfo : EIATTR_SW_WAR
	.align		4
.L_14:
        /*0030*/ 	.byte	0x04, 0x36
        /*0032*/ 	.short	(.L_16 - .L_15)
.L_15:
        /*0034*/ 	.word	0x00000008
.L_16:


//--------------------- .nv.callgraph             --------------------------
	.section	.nv.callgraph,"",@"SHT_CUDA_CALLGRAPH"
	.align	4
	.sectionentsize	8
	.align		4
        /*0000*/ 	.word	0x00000000
	.align		4
        /*0004*/ 	.word	0xffffffff
	.align		4
        /*0008*/ 	.word	index@(_Z14hello_from_GPUv)
	.align		4
        /*000c*/ 	.word	index@(vprintf)
	.align		4
        /*0010*/ 	.word	0x00000000
	.align		4
        /*0014*/ 	.word	0xfffffffe
	.align		4
        /*0018*/ 	.word	0x00000000
	.align		4
        /*001c*/ 	.word	0xfffffffd
	.align		4
        /*0020*/ 	.word	0x00000000
	.align		4
        /*0024*/ 	.word	0xfffffffc


//--------------------- .nv.constant4             --------------------------
	.section	.nv.constant4,"a",@progbits
	.align	8
	.align		8
.nv.constant4:
        /*0000*/ 	.dword	vprintf
	.align		8
        /*0008*/ 	.dword	$str


//--------------------- .text._Z14hello_from_GPUv --------------------------
	.section	.text._Z14hello_from_GPUv,"ax",@progbits
	.align	128
        .global         _Z14hello_from_GPUv
        .type           _Z14hello_from_GPUv,@function
        .size           _Z14hello_from_GPUv,(.L_x_2 - _Z14hello_from_GPUv)
        .other          _Z14hello_from_GPUv,@"STO_CUDA_ENTRY STV_DEFAULT"
_Z14hello_from_GPUv:
.text._Z14hello_from_GPUv:
[----:B------:R-:W0:Y:S01]  /*0000*/  LDC R1, c[0x0][0x37c] ;  /* 0x0000df00ff017b82 */ /* 0x000e220000000800 */
[----:B------:R-:W-:Y:S01]  /*0010*/  MOV R0, 0x0 ;  /* 0x0000000000007802 */ /* 0x000fe20000000f00 */
[----:B------:R-:W1:Y:S01]  /*0020*/  LDCU.64 UR4, c[0x4][0x8] ;  /* 0x01000100ff0477ac */ /* 0x000e620008000a00 */
[----:B------:R-:W-:-:S05]  /*0030*/  CS2R R6, SRZ ;  /* 0x0000000000067805 */ /* 0x000fca000001ff00 */
[----:B------:R2:W3:Y:S01]  /*0040*/  LDC.64 R2, c[0x4][R0] ;  /* 0x0100000000027b82 */ /* 0x0004e20000000a00 */
[----:B-1----:R-:W-:Y:S02]  /*0050*/  IMAD.U32 R4, RZ, RZ, UR4 ;  /* 0x00000004ff047e24 */ /* 0x002fe4000f8e00ff */
[----:B--2---:R-:W-:-:S07]  /*0060*/  IMAD.U32 R5, RZ, RZ, UR5 ;  /* 0x00000005ff057e24 */ /* 0x004fce000f8e00ff */
[----:B------:R-:W-:-:S07]  /*0070*/  LEPC R20, `(.L_x_0) ;  /* 0x000000001014794e */ /* 0x000fce0000000000 */
[----:B0--3--:R-:W-:Y:S05]  /*0080*/  CALL.ABS.NOINC R2 ;  /* 0x0000000002007343 */ /* 0x009fea0003c00000 */
.L_x_0:
[----:B------:R-:W-:Y:S05]  /*0090*/  EXIT ;  /* 0x000000000000794d */ /* 0x000fea0003800000 */
.L_x_1:
[----:B------:R-:W-:-:S00]  /*00a0*/  BRA `(.L_x_1) ;  /* 0xfffffffc00fc7947 */ /* 0x000fc0000383ffff */
[----:B------:R-:W-:-:S00]  /*00b0*/  NOP ;  /* 0x0000000000007918 */ /* 0x000fc00000000000 */
        /* <DEDUP_REMOVED lines=12> */
.L_x_2:


//--------------------- .nv.global.init           --------------------------
	.section	.nv.global.init,"aw",@progbits
.nv.global.init:
	.type		$str,@object
	.size		$str,(.L_0 - $str)
$str:
        /*0000*/ 	.byte	0x48, 0x65, 0x6c, 0x6c, 0x6f, 0x20, 0x66, 0x72, 0x6f, 0x6d, 0x20, 0x47, 0x50, 0x55, 0x20, 0x0a
        /*0010*/ 	.byte	0x00
.L_0:


//--------------------- .nv.shared.reserved.0     --------------------------
	.section	.nv.shared.reserved.0,"aw",@nobits
	.weak		__nv_reservedSMEM_offset_0_alias
	.size		__nv_reservedSMEM_offset_0_alias, 0, 64
	.other		__nv_reservedSMEM_offset_0_alias,@"STO_CUDA_RESERVED_SHARED STV_DEFAULT"
__nv_reservedSMEM_offset_0_alias:
	.zero		0
	.zero		64


//--------------------- .nv.constant0._Z14hello_from_GPUv --------------------------
	.section	.nv.constant0._Z14hello_from_GPUv,"a",@progbits
	.sectionflags	@""
	.align	4
.nv.constant0._Z14hello_from_GPUv:
	.zero		896


//--------------------- SYMBOLS --------------------------

	.type		.nv.reservedSmem.offset0,@object
	.size		.nv.reservedSmem.offset0,0x4
	.type		vprintf,@function
